//
// Generated by NVIDIA NVVM Compiler
//
// Compiler Build ID: CL-36424714
// Cuda compilation tools, release 13.0, V13.0.88
// Based on NVVM 20.0.0
//

.version 9.0
.target sm_100
.address_size 64

	// .globl	_Z14initCalcKernelPdS_ddi

.visible .entry _Z14initCalcKernelPdS_ddi(
	.param .u64 .ptr .align 1 _Z14initCalcKernelPdS_ddi_param_0,
	.param .u64 .ptr .align 1 _Z14initCalcKernelPdS_ddi_param_1,
	.param .f64 _Z14initCalcKernelPdS_ddi_param_2,
	.param .f64 _Z14initCalcKernelPdS_ddi_param_3,
	.param .u32 _Z14initCalcKernelPdS_ddi_param_4
)
{
	.reg .pred 	%p<8>;
	.reg .b32 	%r<36>;
	.reg .b32 	%f<5>;
	.reg .b64 	%rd<9>;
	.reg .b64 	%fd<64>;

	ld.param.u64 	%rd1, [_Z14initCalcKernelPdS_ddi_param_0];
	ld.param.u64 	%rd2, [_Z14initCalcKernelPdS_ddi_param_1];
	ld.param.f64 	%fd12, [_Z14initCalcKernelPdS_ddi_param_2];
	ld.param.f64 	%fd13, [_Z14initCalcKernelPdS_ddi_param_3];
	ld.param.u32 	%r8, [_Z14initCalcKernelPdS_ddi_param_4];
	mov.u32 	%r9, %tid.x;
	mov.u32 	%r10, %ctaid.x;
	mov.u32 	%r11, %ntid.x;
	mad.lo.s32 	%r1, %r10, %r11, %r9;
	setp.ge.s32 	%p1, %r1, %r8;
	@%p1 bra 	$L__BB0_8;
	cvta.to.global.u64 	%rd3, %rd1;
	cvt.rn.f64.s32 	%fd14, %r1;
	fma.rn.f64 	%fd15, %fd13, %fd14, %fd12;
	mul.wide.s32 	%rd4, %r1, 8;
	add.s64 	%rd5, %rd3, %rd4;
	st.global.f64 	[%rd5], %fd15;
	bar.sync 	0;
	ld.global.f64 	%fd1, [%rd5];
	add.f64 	%fd16, %fd1, 0dC000000000000000;
	neg.f64 	%fd17, %fd16;
	mul.f64 	%fd2, %fd16, %fd17;
	fma.rn.f64 	%fd18, %fd2, 0d3FF71547652B82FE, 0d4338000000000000;
	{
	.reg .b32 %temp; 
	mov.b64 	{%r2, %temp}, %fd18;
	}
	mov.f64 	%fd19, 0dC338000000000000;
	add.rn.f64 	%fd20, %fd18, %fd19;
	fma.rn.f64 	%fd21, %fd20, 0dBFE62E42FEFA39EF, %fd2;
	fma.rn.f64 	%fd22, %fd20, 0dBC7ABC9E3B39803F, %fd21;
	fma.rn.f64 	%fd23, %fd22, 0d3E5ADE1569CE2BDF, 0d3E928AF3FCA213EA;
	fma.rn.f64 	%fd24, %fd23, %fd22, 0d3EC71DEE62401315;
	fma.rn.f64 	%fd25, %fd24, %fd22, 0d3EFA01997C89EB71;
	fma.rn.f64 	%fd26, %fd25, %fd22, 0d3F2A01A014761F65;
	fma.rn.f64 	%fd27, %fd26, %fd22, 0d3F56C16C1852B7AF;
	fma.rn.f64 	%fd28, %fd27, %fd22, 0d3F81111111122322;
	fma.rn.f64 	%fd29, %fd28, %fd22, 0d3FA55555555502A1;
	fma.rn.f64 	%fd30, %fd29, %fd22, 0d3FC5555555555511;
	fma.rn.f64 	%fd31, %fd30, %fd22, 0d3FE000000000000B;
	fma.rn.f64 	%fd32, %fd31, %fd22, 0d3FF0000000000000;
	fma.rn.f64 	%fd33, %fd32, %fd22, 0d3FF0000000000000;
	{
	.reg .b32 %temp; 
	mov.b64 	{%r3, %temp}, %fd33;
	}
	{
	.reg .b32 %temp; 
	mov.b64 	{%temp, %r4}, %fd33;
	}
	shl.b32 	%r12, %r2, 20;
	add.s32 	%r13, %r12, %r4;
	mov.b64 	%fd62, {%r3, %r13};
	{
	.reg .b32 %temp; 
	mov.b64 	{%temp, %r14}, %fd2;
	}
	mov.b32 	%f3, %r14;
	abs.f32 	%f1, %f3;
	setp.lt.f32 	%p2, %f1, 0f4086232B;
	@%p2 bra 	$L__BB0_4;
	setp.lt.f64 	%p3, %fd2, 0d0000000000000000;
	add.f64 	%fd34, %fd2, 0d7FF0000000000000;
	selp.f64 	%fd62, 0d0000000000000000, %fd34, %p3;
	setp.geu.f32 	%p4, %f1, 0f40874800;
	@%p4 bra 	$L__BB0_4;
	shr.u32 	%r15, %r2, 31;
	add.s32 	%r16, %r2, %r15;
	shr.s32 	%r17, %r16, 1;
	shl.b32 	%r18, %r17, 20;
	add.s32 	%r19, %r4, %r18;
	mov.b64 	%fd35, {%r3, %r19};
	sub.s32 	%r20, %r2, %r17;
	shl.b32 	%r21, %r20, 20;
	add.s32 	%r22, %r21, 1072693248;
	mov.b32 	%r23, 0;
	mov.b64 	%fd36, {%r23, %r22};
	mul.f64 	%fd62, %fd36, %fd35;
$L__BB0_4:
	add.f64 	%fd37, %fd1, 0dC018000000000000;
	mul.f64 	%fd38, %fd37, %fd37;
	div.rn.f64 	%fd7, %fd38, 0dC024000000000000;
	fma.rn.f64 	%fd39, %fd7, 0d3FF71547652B82FE, 0d4338000000000000;
	{
	.reg .b32 %temp; 
	mov.b64 	{%r5, %temp}, %fd39;
	}
	mov.f64 	%fd40, 0dC338000000000000;
	add.rn.f64 	%fd41, %fd39, %fd40;
	fma.rn.f64 	%fd42, %fd41, 0dBFE62E42FEFA39EF, %fd7;
	fma.rn.f64 	%fd43, %fd41, 0dBC7ABC9E3B39803F, %fd42;
	fma.rn.f64 	%fd44, %fd43, 0d3E5ADE1569CE2BDF, 0d3E928AF3FCA213EA;
	fma.rn.f64 	%fd45, %fd44, %fd43, 0d3EC71DEE62401315;
	fma.rn.f64 	%fd46, %fd45, %fd43, 0d3EFA01997C89EB71;
	fma.rn.f64 	%fd47, %fd46, %fd43, 0d3F2A01A014761F65;
	fma.rn.f64 	%fd48, %fd47, %fd43, 0d3F56C16C1852B7AF;
	fma.rn.f64 	%fd49, %fd48, %fd43, 0d3F81111111122322;
	fma.rn.f64 	%fd50, %fd49, %fd43, 0d3FA55555555502A1;
	fma.rn.f64 	%fd51, %fd50, %fd43, 0d3FC5555555555511;
	fma.rn.f64 	%fd52, %fd51, %fd43, 0d3FE000000000000B;
	fma.rn.f64 	%fd53, %fd52, %fd43, 0d3FF0000000000000;
	fma.rn.f64 	%fd54, %fd53, %fd43, 0d3FF0000000000000;
	{
	.reg .b32 %temp; 
	mov.b64 	{%r6, %temp}, %fd54;
	}
	{
	.reg .b32 %temp; 
	mov.b64 	{%temp, %r7}, %fd54;
	}
	shl.b32 	%r24, %r5, 20;
	add.s32 	%r25, %r24, %r7;
	mov.b64 	%fd63, {%r6, %r25};
	{
	.reg .b32 %temp; 
	mov.b64 	{%temp, %r26}, %fd7;
	}
	mov.b32 	%f4, %r26;
	abs.f32 	%f2, %f4;
	setp.lt.f32 	%p5, %f2, 0f4086232B;
	@%p5 bra 	$L__BB0_7;
	setp.lt.f64 	%p6, %fd7, 0d0000000000000000;
	add.f64 	%fd55, %fd7, 0d7FF0000000000000;
	selp.f64 	%fd63, 0d0000000000000000, %fd55, %p6;
	setp.geu.f32 	%p7, %f2, 0f40874800;
	@%p7 bra 	$L__BB0_7;
	shr.u32 	%r27, %r5, 31;
	add.s32 	%r28, %r5, %r27;
	shr.s32 	%r29, %r28, 1;
	shl.b32 	%r30, %r29, 20;
	add.s32 	%r31, %r7, %r30;
	mov.b64 	%fd56, {%r6, %r31};
	sub.s32 	%r32, %r5, %r29;
	shl.b32 	%r33, %r32, 20;
	add.s32 	%r34, %r33, 1072693248;
	mov.b32 	%r35, 0;
	mov.b64 	%fd57, {%r35, %r34};
	mul.f64 	%fd63, %fd57, %fd56;
$L__BB0_7:
	add.f64 	%fd58, %fd62, %fd63;
	fma.rn.f64 	%fd59, %fd1, %fd1, 0d3FF0000000000000;
	rcp.rn.f64 	%fd60, %fd59;
	add.f64 	%fd61, %fd58, %fd60;
	cvta.to.global.u64 	%rd6, %rd2;
	add.s64 	%rd8, %rd6, %rd4;
	st.global.f64 	[%rd8], %fd61;
$L__BB0_8:
	ret;

}


// ===== COMPILED SASS (sm_100) =====

	.target	sm_100

	.elftype	@"ET_EXEC"


//--------------------- .note.nv.tkinfo           --------------------------
	.section	.note.nv.tkinfo,"",@"SHT_NOTE"
	.sectionflags	@"SHF_NOTE_NV_TKINFO"
	.tkinfo
        /*0018*/ 	.word	0x00000002
        /*0030*/ 	.string	""
        /*0030*/ 	.string	"ptxas"
        /*0030*/ 	.string	"Cuda compilation tools, release 13.0, V13.0.88"
        /*0030*/ 	.string	"Build cuda_13.0.r13.0/compiler.36424714_0"
        /*0030*/ 	.string	"-arch sm_100 -m 64 "



//--------------------- .note.nv.cuinfo           --------------------------
	.section	.note.nv.cuinfo,"",@"SHT_NOTE"
	.sectionflags	@"SHF_NOTE_NV_CUINFO"
        /*0018*/ 	.short	0x0002
        /*001a*/ 	.short	0x0064
        /*001c*/ 	.short	0x0082
	.zero		2


//--------------------- .nv.info                  --------------------------
	.section	.nv.info,"",@"SHT_CUDA_INFO"
	.align	4


	//----- nvinfo : EIATTR_REGCOUNT
	.align		4
        /*0000*/ 	.byte	0x04, 0x2f
        /*0002*/ 	.short	(.L_1 - .L_0)
	.align		4
.L_0:
        /*0004*/ 	.word	index@(_Z14initCalcKernelPdS_ddi)
        /*0008*/ 	.word	0x0000001b


	//----- nvinfo : EIATTR_FRAME_SIZE
	.align		4
.L_1:
        /*000c*/ 	.byte	0x04, 0x11
        /*000e*/ 	.short	(.L_3 - .L_2)
	.align		4
.L_2:
        /*0010*/ 	.word	index@($__internal_1_$__cuda_sm20_div_rn_f64_full)
        /*0014*/ 	.word	0x00000000


	//----- nvinfo : EIATTR_FRAME_SIZE
	.align		4
.L_3:
        /*0018*/ 	.byte	0x04, 0x11
        /*001a*/ 	.short	(.L_5 - .L_4)
	.align		4
.L_4:
        /*001c*/ 	.word	index@($__internal_0_$__cuda_sm20_dblrcp_rn_slowpath_v3)
        /*0020*/ 	.word	0x00000000


	//----- nvinfo : EIATTR_FRAME_SIZE
	.align		4
.L_5:
        /*0024*/ 	.byte	0x04, 0x11
        /*0026*/ 	.short	(.L_7 - .L_6)
	.align		4
.L_6:
        /*0028*/ 	.word	index@(_Z14initCalcKernelPdS_ddi)
        /*002c*/ 	.word	0x00000000


	//----- nvinfo : EIATTR_MIN_STACK_SIZE
	.align		4
.L_7:
        /*0030*/ 	.byte	0x04, 0x12
        /*0032*/ 	.short	(.L_9 - .L_8)
	.align		4
.L_8:
        /*0034*/ 	.word	index@(_Z14initCalcKernelPdS_ddi)
        /*0038*/ 	.word	0x00000000
.L_9:


//--------------------- .nv.compat                --------------------------
	.section	.nv.compat,"",@"SHT_CUDA_COMPAT_INFO"
	.align	4
        /*0000*/ 	.byte	0x02, 0x09, 0x00, 0x00, 0x02, 0x02, 0x01, 0x00, 0x02, 0x05, 0x05, 0x00, 0x03, 0x07, 0x01, 0x01
        /*0010*/ 	.byte	0x02, 0x03, 0x00, 0x00, 0x02, 0x06, 0x01, 0x00, 0x04, 0x0b, 0x08, 0x00, 0x01, 0x00, 0x00, 0x00
        /*0020*/ 	.byte	0x00, 0x00, 0x00, 0x00


//--------------------- .nv.info._Z14initCalcKernelPdS_ddi --------------------------
	.section	.nv.info._Z14initCalcKernelPdS_ddi,"",@"SHT_CUDA_INFO"
	.sectionflags	@""
	.align	4


	//----- nvinfo : EIATTR_CUDA_API_VERSION
	.align		4
        /*0000*/ 	.byte	0x04, 0x37
        /*0002*/ 	.short	(.L_11 - .L_10)
.L_10:
        /*0004*/ 	.word	0x00000082


	//----- nvinfo : EIATTR_KPARAM_INFO
	.align		4
.L_11:
        /*0008*/ 	.byte	0x04, 0x17
        /*000a*/ 	.short	(.L_13 - .L_12)
.L_12:
        /*000c*/ 	.word	0x00000000
        /*0010*/ 	.short	0x0004
        /*0012*/ 	.short	0x0020
        /*0014*/ 	.byte	0x00, 0xf0, 0x11, 0x00


	//----- nvinfo : EIATTR_KPARAM_INFO
	.align		4
.L_13:
        /*0018*/ 	.byte	0x04, 0x17
        /*001a*/ 	.short	(.L_15 - .L_14)
.L_14:
        /*001c*/ 	.word	0x00000000
        /*0020*/ 	.short	0x0003
        /*0022*/ 	.short	0x0018
        /*0024*/ 	.byte	0x00, 0xf0, 0x21, 0x00


	//----- nvinfo : EIATTR_KPARAM_INFO
	.align		4
.L_15:
        /*0028*/ 	.byte	0x04, 0x17
        /*002a*/ 	.short	(.L_17 - .L_16)
.L_16:
        /*002c*/ 	.word	0x00000000
        /*0030*/ 	.short	0x0002
        /*0032*/ 	.short	0x0010
        /*0034*/ 	.byte	0x00, 0xf0, 0x21, 0x00


	//----- nvinfo : EIATTR_KPARAM_INFO
	.align		4
.L_17:
        /*0038*/ 	.byte	0x04, 0x17
        /*003a*/ 	.short	(.L_19 - .L_18)
.L_18:
        /*003c*/ 	.word	0x00000000
        /*0040*/ 	.short	0x0001
        /*0042*/ 	.short	0x0008
        /*0044*/ 	.byte	0x00, 0xf5, 0x21, 0x00


	//----- nvinfo : EIATTR_KPARAM_INFO
	.align		4
.L_19:
        /*0048*/ 	.byte	0x04, 0x17
        /*004a*/ 	.short	(.L_21 - .L_20)
.L_20:
        /*004c*/ 	.word	0x00000000
        /*0050*/ 	.short	0x0000
        /*0052*/ 	.short	0x0000
        /*0054*/ 	.byte	0x00, 0xf5, 0x21, 0x00


	//----- nvinfo : EIATTR_SPARSE_MMA_MASK
	.align		4
.L_21:
        /*0058*/ 	.byte	0x03, 0x50
        /*005a*/ 	.short	0x0000


	//----- nvinfo : EIATTR_MAXREG_COUNT
	.align		4
        /*005c*/ 	.byte	0x03, 0x1b
        /*005e*/ 	.short	0x00ff


	//----- nvinfo : EIATTR_NUM_BARRIERS
	.align		4
        /*0060*/ 	.byte	0x02, 0x4c
        /*0062*/ 	.byte	0x01
	.zero		1


	//----- nvinfo : EIATTR_MERCURY_ISA_VERSION
	.align		4
        /*0064*/ 	.byte	0x03, 0x5f
        /*0066*/ 	.short	0x0101


	//----- nvinfo : EIATTR_VRC_CTA_INIT_COUNT
	.align		4
        /*0068*/ 	.byte	0x02, 0x4a
	.zero		1
	.zero		1


	//----- nvinfo : EIATTR_EXIT_INSTR_OFFSETS
	.align		4
        /*006c*/ 	.byte	0x04, 0x1c
        /*006e*/ 	.short	(.L_23 - .L_22)


	//   ....[0]....
.L_22:
        /*0070*/ 	.word	0x00000070


	//   ....[1]....
        /*0074*/ 	.word	0x00000b50


	//----- nvinfo : EIATTR_CRS_STACK_SIZE
	.align		4
.L_23:
        /*0078*/ 	.byte	0x04, 0x1e
        /*007a*/ 	.short	(.L_25 - .L_24)
.L_24:
        /*007c*/ 	.word	0x00000000


	//----- nvinfo : EIATTR_CBANK_PARAM_SIZE
	.align		4
.L_25:
        /*0080*/ 	.byte	0x03, 0x19
        /*0082*/ 	.short	0x0024


	//----- nvinfo : EIATTR_PARAM_CBANK
	.align		4
        /*0084*/ 	.byte	0x04, 0x0a
        /*0086*/ 	.short	(.L_27 - .L_26)
	.align		4
.L_26:
        /*0088*/ 	.word	index@(.nv.constant0._Z14initCalcKernelPdS_ddi)
        /*008c*/ 	.short	0x0380
        /*008e*/ 	.short	0x0024


	//----- nvinfo : EIATTR_SW_WAR
	.align		4
.L_27:
        /*0090*/ 	.byte	0x04, 0x36
        /*0092*/ 	.short	(.L_29 - .L_28)
.L_28:
        /*0094*/ 	.word	0x00000008
.L_29:


//--------------------- .nv.callgraph             --------------------------
	.section	.nv.callgraph,"",@"SHT_CUDA_CALLGRAPH"
	.align	4
	.sectionentsize	8
	.align		4
        /*0000*/ 	.word	0x00000000
	.align		4
        /*0004*/ 	.word	0xffffffff
	.align		4
        /*0008*/ 	.word	0x00000000
	.align		4
        /*000c*/ 	.word	0xfffffffe
	.align		4
        /*0010*/ 	.word	0x00000000
	.align		4
        /*0014*/ 	.word	0xfffffffd
	.align		4
        /*0018*/ 	.word	0x00000000
	.align		4
        /*001c*/ 	.word	0xfffffffc


//--------------------- .text._Z14initCalcKernelPdS_ddi --------------------------
	.section	.text._Z14initCalcKernelPdS_ddi,"ax",@progbits
	.align	128
        .global         _Z14initCalcKernelPdS_ddi
        .type           _Z14initCalcKernelPdS_ddi,@function
        .size           _Z14initCalcKernelPdS_ddi,(.L_x_18 - _Z14initCalcKernelPdS_ddi)
        .other          _Z14initCalcKernelPdS_ddi,@"STO_CUDA_ENTRY STV_DEFAULT"
_Z14initCalcKernelPdS_ddi:
.text._Z14initCalcKernelPdS_ddi:
[----:B------:R-:W-:Y:S01]  /*0000*/  LDC R1, c[0x0][0x37c] ;  /* 0x0000df00ff017b82 */ /* 0x000fe20000000800 */
[----:B------:R-:W0:Y:S07]  /*0010*/  S2R R0, SR_TID.X ;  /* 0x0000000000007919 */ /* 0x000e2e0000002100 */
[----:B------:R-:W0:Y:S01]  /*0020*/  S2UR UR4, SR_CTAID.X ;  /* 0x00000000000479c3 */ /* 0x000e220000002500 */
[----:B------:R-:W1:Y:S07]  /*0030*/  LDCU UR5, c[0x0][0x3a0] ;  /* 0x00007400ff0577ac */ /* 0x000e6e0008000800 */
[----:B------:R-:W0:Y:S02]  /*0040*/  LDC R3, c[0x0][0x360] ;  /* 0x0000d800ff037b82 */ /* 0x000e240000000800 */
[----:B0-----:R-:W-:-:S05]  /*0050*/  IMAD R0, R3, UR4, R0 ;  /* 0x0000000403007c24 */ /* 0x001fca000f8e0200 */
[----:B-1----:R-:W-:-:S13]  /*0060*/  ISETP.GE.AND P0, PT, R0, UR5, PT ;  /* 0x0000000500007c0c */ /* 0x002fda000bf06270 */
[----:B------:R-:W-:Y:S05]  /*0070*/  @P0 EXIT ;  /* 0x000000000000094d */ /* 0x000fea0003800000 */
[----:B------:R-:W0:Y:S01]  /*0080*/  LDC.64 R6, c[0x0][0x390] ;  /* 0x0000e400ff067b82 */ /* 0x000e220000000a00 */
[----:B------:R-:W0:Y:S01]  /*0090*/  I2F.F64 R2, R0 ;  /* 0x0000000000027312 */ /* 0x000e220000201c00 */
[----:B------:R-:W1:Y:S06]  /*00a0*/  LDCU.64 UR4, c[0x0][0x358] ;  /* 0x00006b00ff0477ac */ /* 0x000e6c0008000a00 */
[----:B------:R-:W0:Y:S08]  /*00b0*/  LDC.64 R4, c[0x0][0x398] ;  /* 0x0000e600ff047b82 */ /* 0x000e300000000a00 */
[----:B------:R-:W2:Y:S01]  /*00c0*/  LDC.64 R12, c[0x0][0x380] ;  /* 0x0000e000ff0c7b82 */ /* 0x000ea20000000a00 */
[----:B0-----:R-:W-:Y:S01]  /*00d0*/  DFMA R2, R2, R4, R6 ;  /* 0x000000040202722b */ /* 0x001fe20000000006 */
[----:B--2---:R-:W-:-:S06]  /*00e0*/  IMAD.WIDE R12, R0, 0x8, R12 ;  /* 0x00000008000c7825 */ /* 0x004fcc00078e020c */
[----:B-1----:R0:W-:Y:S01]  /*00f0*/  STG.E.64 desc[UR4][R12.64], R2 ;  /* 0x000000020c007986 */ /* 0x0021e2000c101b04 */
[----:B------:R-:W-:Y:S06]  /*0100*/  BAR.SYNC.DEFER_BLOCKING 0x0 ;  /* 0x0000000000007b1d */ /* 0x000fec0000010000 */
[----:B------:R-:W2:Y:S01]  /*0110*/  LDG.E.64 R4, desc[UR4][R12.64] ;  /* 0x000000040c047981 */ /* 0x000ea2000c1e1b00 */
[----:B------:R-:W-:Y:S01]  /*0120*/  IMAD.MOV.U32 R10, RZ, RZ, 0x652b82fe ;  /* 0x652b82feff0a7424 */ /* 0x000fe200078e00ff */
[----:B------:R-:W-:Y:S01]  /*0130*/  UMOV UR6, 0xfefa39ef ;  /* 0xfefa39ef00067882 */ /* 0x000fe20000000000 */
[----:B------:R-:W-:Y:S01]  /*0140*/  IMAD.MOV.U32 R11, RZ, RZ, 0x3ff71547 ;  /* 0x3ff71547ff0b7424 */ /* 0x000fe200078e00ff */
[----:B------:R-:W-:Y:S01]  /*0150*/  UMOV UR7, 0x3fe62e42 ;  /* 0x3fe62e4200077882 */ /* 0x000fe20000000000 */
[----:B0-----:R-:W-:Y:S01]  /*0160*/  IMAD.MOV.U32 R2, RZ, RZ, -0x35dec16 ;  /* 0xfca213eaff027424 */ /* 0x001fe200078e00ff */
[----:B------:R-:W-:Y:S01]  /*0170*/  BSSY.RECONVERGENT B0, `(.L_x_0) ;  /* 0x0000048000007945 */ /* 0x000fe20003800200 */
[----:B------:R-:W-:Y:S01]  /*0180*/  IMAD.MOV.U32 R3, RZ, RZ, 0x3e928af3 ;  /* 0x3e928af3ff037424 */ /* 0x000fe200078e00ff */
[----:B--2---:R-:W-:-:S08]  /*0190*/  DADD R8, R4, -2 ;  /* 0xc000000004087429 */ /* 0x004fd00000000000 */
[----:B------:R-:W-:-:S08]  /*01a0*/  DMUL R8, R8, -R8 ;  /* 0x8000000808087228 */ /* 0x000fd00000000000 */
[----:B------:R-:W-:Y:S02]  /*01b0*/  DFMA R10, R8, R10, 6.75539944105574400000e+15 ;  /* 0x43380000080a742b */ /* 0x000fe4000000000a */
[----:B------:R-:W-:-:S06]  /*01c0*/  FSETP.GEU.AND P2, PT, |R9|, 4.1917929649353027344, PT ;  /* 0x4086232b0900780b */ /* 0x000fcc0003f4e200 */
[----:B------:R-:W-:-:S08]  /*01d0*/  DADD R6, R10, -6.75539944105574400000e+15 ;  /* 0xc33800000a067429 */ /* 0x000fd00000000000 */
[----:B------:R-:W-:Y:S01]  /*01e0*/  DFMA R14, R6, -UR6, R8 ;  /* 0x80000006060e7c2b */ /* 0x000fe20008000008 */
[----:B------:R-:W-:Y:S01]  /*01f0*/  UMOV UR6, 0x3b39803f ;  /* 0x3b39803f00067882 */ /* 0x000fe20000000000 */
[----:B------:R-:W-:-:S06]  /*0200*/  UMOV UR7, 0x3c7abc9e ;  /* 0x3c7abc9e00077882 */ /* 0x000fcc0000000000 */
[----:B------:R-:W-:Y:S01]  /*0210*/  DFMA R6, R6, -UR6, R14 ;  /* 0x8000000606067c2b */ /* 0x000fe2000800000e */
[----:B------:R-:W-:Y:S01]  /*0220*/  UMOV UR6, 0x69ce2bdf ;  /* 0x69ce2bdf00067882 */ /* 0x000fe20000000000 */
[----:B------:R-:W0:Y:S01]  /*0230*/  MUFU.RCP64H R15, -10 ;  /* 0xc0240000000f7908 */ /* 0x000e220000001800 */
[----:B------:R-:W-:Y:S01]  /*0240*/  UMOV UR7, 0x3e5ade15 ;  /* 0x3e5ade1500077882 */ /* 0x000fe20000000000 */
[----:B------:R-:W-:-:S04]  /*0250*/  IMAD.MOV.U32 R14, RZ, RZ, 0x1 ;  /* 0x00000001ff0e7424 */ /* 0x000fc800078e00ff */
[----:B------:R-:W-:Y:S01]  /*0260*/  DFMA R12, R6, UR6, R2 ;  /* 0x00000006060c7c2b */ /* 0x000fe20008000002 */
[----:B------:R-:W-:Y:S01]  /*0270*/  UMOV UR6, 0x62401315 ;  /* 0x6240131500067882 */ /* 0x000fe20000000000 */
[----:B------:R-:W-:Y:S01]  /*0280*/  UMOV UR7, 0x3ec71dee ;  /* 0x3ec71dee00077882 */ /* 0x000fe20000000000 */
[----:B------:R-:W-:Y:S02]  /*0290*/  IMAD.MOV.U32 R2, RZ, RZ, 0x0 ;  /* 0x00000000ff027424 */ /* 0x000fe400078e00ff */
[----:B------:R-:W-:-:S03]  /*02a0*/  IMAD.MOV.U32 R3, RZ, RZ, 0x40240000 ;  /* 0x40240000ff037424 */ /* 0x000fc600078e00ff */
[----:B------:R-:W-:Y:S01]  /*02b0*/  DFMA R12, R6, R12, UR6 ;  /* 0x00000006060c7e2b */ /* 0x000fe2000800000c */
[----:B------:R-:W-:Y:S01]  /*02c0*/  UMOV UR6, 0x7c89eb71 ;  /* 0x7c89eb7100067882 */ /* 0x000fe20000000000 */
[----:B------:R-:W-:Y:S01]  /*02d0*/  UMOV UR7, 0x3efa0199 ;  /* 0x3efa019900077882 */ /* 0x000fe20000000000 */
[----:B0-----:R-:W-:-:S05]  /*02e0*/  DFMA R16, R14, R2, 1 ;  /* 0x3ff000000e10742b */ /* 0x001fca0000000002 */
[----:B------:R-:W-:Y:S01]  /*02f0*/  DFMA R12, R6, R12, UR6 ;  /* 0x00000006060c7e2b */ /* 0x000fe2000800000c */
[----:B------:R-:W-:Y:S01]  /*0300*/  UMOV UR6, 0x14761f65 ;  /* 0x14761f6500067882 */ /* 0x000fe20000000000 */
[----:B------:R-:W-:Y:S01]  /*0310*/  UMOV UR7, 0x3f2a01a0 ;  /* 0x3f2a01a000077882 */ /* 0x000fe20000000000 */
[----:B------:R-:W-:-:S05]  /*0320*/  DFMA R16, R16, R16, R16 ;  /* 0x000000101010722b */ /* 0x000fca0000000010 */
[----:B------:R-:W-:Y:S01]  /*0330*/  DFMA R12, R6, R12, UR6 ;  /* 0x00000006060c7e2b */ /* 0x000fe2000800000c */
[----:B------:R-:W-:Y:S01]  /*0340*/  UMOV UR6, 0x1852b7af ;  /* 0x1852b7af00067882 */ /* 0x000fe20000000000 */
[----:B------:R-:W-:Y:S01]  /*0350*/  UMOV UR7, 0x3f56c16c ;  /* 0x3f56c16c00077882 */ /* 0x000fe20000000000 */
[----:B------:R-:W-:Y:S02]  /*0360*/  DFMA R16, R14, R16, R14 ;  /* 0x000000100e10722b */ /* 0x000fe4000000000e */
[----:B------:R-:W-:-:S03]  /*0370*/  DADD R14, R4, -6 ;  /* 0xc0180000040e7429 */ /* 0x000fc60000000000 */
[----:B------:R-:W-:Y:S01]  /*0380*/  DFMA R12, R6, R12, UR6 ;  /* 0x00000006060c7e2b */ /* 0x000fe2000800000c */
[----:B------:R-:W-:Y:S01]  /*0390*/  UMOV UR6, 0x11122322 ;  /* 0x1112232200067882 */ /* 0x000fe20000000000 */
[----:B------:R-:W-:Y:S01]  /*03a0*/  UMOV UR7, 0x3f811111 ;  /* 0x3f81111100077882 */ /* 0x000fe20000000000 */
[----:B------:R-:W-:-:S05]  /*03b0*/  DFMA R18, R16, R2, 1 ;  /* 0x3ff000001012742b */ /* 0x000fca0000000002 */
[----:B------:R-:W-:Y:S01]  /*03c0*/  DFMA R2, R6, R12, UR6 ;  /* 0x0000000606027e2b */ /* 0x000fe2000800000c */
[----:B------:R-:W-:Y:S01]  /*03d0*/  UMOV UR6, 0x555502a1 ;  /* 0x555502a100067882 */ /* 0x000fe20000000000 */
[----:B------:R-:W-:Y:S01]  /*03e0*/  UMOV UR7, 0x3fa55555 ;  /* 0x3fa5555500077882 */ /* 0x000fe20000000000 */
[----:B------:R-:W-:Y:S02]  /*03f0*/  DFMA R18, R16, R18, R16 ;  /* 0x000000121012722b */ /* 0x000fe40000000010 */
[----:B------:R-:W-:-:S03]  /*0400*/  DMUL R12, R14, R14 ;  /* 0x0000000e0e0c7228 */ /* 0x000fc60000000000 */
[----:B------:R-:W-:Y:S01]  /*0410*/  DFMA R2, R6, R2, UR6 ;  /* 0x0000000606027e2b */ /* 0x000fe20008000002 */
[----:B------:R-:W-:Y:S01]  /*0420*/  UMOV UR6, 0x55555511 ;  /* 0x5555551100067882 */ /* 0x000fe20000000000 */
[----:B------:R-:W-:-:S03]  /*0430*/  UMOV UR7, 0x3fc55555 ;  /* 0x3fc5555500077882 */ /* 0x000fc60000000000 */
[----:B------:R-:W-:Y:S02]  /*0440*/  DMUL R16, R12, R18 ;  /* 0x000000120c107228 */ /* 0x000fe40000000000 */
[----:B------:R-:W-:Y:S01]  /*0450*/  FSETP.GEU.AND P1, PT, |R13|, 6.5827683646048100446e-37, PT ;  /* 0x036000000d00780b */ /* 0x000fe20003f2e200 */
[----:B------:R-:W-:Y:S01]  /*0460*/  DFMA R2, R6, R2, UR6 ;  /* 0x0000000606027e2b */ /* 0x000fe20008000002 */
[----:B------:R-:W-:Y:S01]  /*0470*/  UMOV UR6, 0xb ;  /* 0x0000000b00067882 */ /* 0x000fe20000000000 */
[----:B------:R-:W-:-:S03]  /*0480*/  UMOV UR7, 0x3fe00000 ;  /* 0x3fe0000000077882 */ /* 0x000fc60000000000 */
[----:B------:R-:W-:-:S03]  /*0490*/  DFMA R20, R16, 10, R12 ;  /* 0x402400001014782b */ /* 0x000fc6000000000c */
[----:B------:R-:W-:-:S05]  /*04a0*/  DFMA R14, R6, R2, UR6 ;  /* 0x00000006060e7e2b */ /* 0x000fca0008000002 */
[----:B------:R-:W-:-:S03]  /*04b0*/  DFMA R2, R18, R20, R16 ;  /* 0x000000141202722b */ /* 0x000fc60000000010 */
[----:B------:R-:W-:-:S08]  /*04c0*/  DFMA R14, R6, R14, 1 ;  /* 0x3ff00000060e742b */ /* 0x000fd0000000000e */
[----:B------:R-:W-:Y:S01]  /*04d0*/  DFMA R14, R6, R14, 1 ;  /* 0x3ff00000060e742b */ /* 0x000fe2000000000e */
[----:B------:R-:W-:-:S05]  /*04e0*/  FFMA R6, RZ, -2.5625, R3 ;  /* 0xc0240000ff067823 */ /* 0x000fca0000000003 */
[----:B------:R-:W-:-:S04]  /*04f0*/  FSETP.GT.AND P0, PT, |R6|, 1.469367938527859385e-39, PT ;  /* 0x001000000600780b */ /* 0x000fc80003f04200 */
[----:B------:R-:W-:Y:S02]  /*0500*/  IMAD R7, R10, 0x100000, R15 ;  /* 0x001000000a077824 */ /* 0x000fe400078e020f */
[----:B------:R-:W-:Y:S01]  /*0510*/  IMAD.MOV.U32 R6, RZ, RZ, R14 ;  /* 0x000000ffff067224 */ /* 0x000fe200078e000e */
[----:B------:R-:W-:Y:S06]  /*0520*/  @!P2 BRA `(.L_x_1) ;  /* 0x000000000030a947 */ /* 0x000fec0003800000 */
[----:B------:R-:W-:Y:S01]  /*0530*/  FSETP.GEU.AND P3, PT, |R9|, 4.2275390625, PT ;  /* 0x408748000900780b */ /* 0x000fe20003f6e200 */
[C---:B------:R-:W-:Y:S02]  /*0540*/  DADD R16, R8.reuse, +INF ;  /* 0x7ff0000008107429 */ /* 0x040fe40000000000 */
[----:B------:R-:W-:-:S08]  /*0550*/  DSETP.GEU.AND P2, PT, R8, RZ, PT ;  /* 0x000000ff0800722a */ /* 0x000fd00003f4e000 */
[----:B------:R-:W-:Y:S02]  /*0560*/  FSEL R7, R17, RZ, P2 ;  /* 0x000000ff11077208 */ /* 0x000fe40001000000 */
[----:B------:R-:W-:-:S04]  /*0570*/  @!P3 LEA.HI R6, R10, R10, RZ, 0x1 ;  /* 0x0000000a0a06b211 */ /* 0x000fc800078f08ff */
[----:B------:R-:W-:Y:S02]  /*0580*/  @!P3 SHF.R.S32.HI R9, RZ, 0x1, R6 ;  /* 0x00000001ff09b819 */ /* 0x000fe40000011406 */
[----:B------:R-:W-:-:S03]  /*0590*/  FSEL R6, R16, RZ, P2 ;  /* 0x000000ff10067208 */ /* 0x000fc60001000000 */
[----:B------:R-:W-:Y:S02]  /*05a0*/  @!P3 IMAD.IADD R8, R10, 0x1, -R9 ;  /* 0x000000010a08b824 */ /* 0x000fe400078e0a09 */
[----:B------:R-:W-:-:S03]  /*05b0*/  @!P3 IMAD R15, R9, 0x100000, R15 ;  /* 0x00100000090fb824 */ /* 0x000fc600078e020f */
[----:B------:R-:W-:Y:S02]  /*05c0*/  @!P3 LEA R9, R8, 0x3ff00000, 0x14 ;  /* 0x3ff000000809b811 */ /* 0x000fe400078ea0ff */
[----:B------:R-:W-:-:S06]  /*05d0*/  @!P3 MOV R8, RZ ;  /* 0x000000ff0008b202 */ /* 0x000fcc0000000f00 */
[----:B------:R-:W-:-:S11]  /*05e0*/  @!P3 DMUL R6, R14, R8 ;  /* 0x000000080e06b228 */ /* 0x000fd60000000000 */
.L_x_1:
[----:B------:R-:W-:Y:S05]  /*05f0*/  BSYNC.RECONVERGENT B0 ;  /* 0x0000000000007941 */ /* 0x000fea0003800200 */
.L_x_0:
[----:B------:R-:W-:Y:S04]  /*0600*/  BSSY.RECONVERGENT B0, `(.L_x_2) ;  /* 0x0000004000007945 */ /* 0x000fe80003800200 */
[----:B------:R-:W-:Y:S05]  /*0610*/  @P0 BRA P1, `(.L_x_3) ;  /* 0x0000000000080947 */ /* 0x000fea0000800000 */
[----:B------:R-:W-:-:S07]  /*0620*/  MOV R10, 0x640 ;  /* 0x00000640000a7802 */ /* 0x000fce0000000f00 */
[----:B------:R-:W-:Y:S05]  /*0630*/  CALL.REL.NOINC `($__internal_1_$__cuda_sm20_div_rn_f64_full) ;  /* 0x0000000400ec7944 */ /* 0x000fea0003c00000 */
.L_x_3:
[----:B------:R-:W-:Y:S05]  /*0640*/  BSYNC.RECONVERGENT B0 ;  /* 0x0000000000007941 */ /* 0x000fea0003800200 */
.L_x_2:
[----:B------:R-:W-:Y:S01]  /*0650*/  IMAD.MOV.U32 R8, RZ, RZ, 0x652b82fe ;  /* 0x652b82feff087424 */ /* 0x000fe200078e00ff */
[----:B------:R-:W-:Y:S01]  /*0660*/  UMOV UR6, 0xfefa39ef ;  /* 0xfefa39ef00067882 */ /* 0x000fe20000000000 */
[----:B------:R-:W-:Y:S01]  /*0670*/  IMAD.MOV.U32 R9, RZ, RZ, 0x3ff71547 ;  /* 0x3ff71547ff097424 */ /* 0x000fe200078e00ff */
[----:B------:R-:W-:Y:S01]  /*0680*/  UMOV UR7, 0x3fe62e42 ;  /* 0x3fe62e4200077882 */ /* 0x000fe20000000000 */
[----:B------:R-:W-:Y:S01]  /*0690*/  DFMA R4, R4, R4, 1 ;  /* 0x3ff000000404742b */ /* 0x000fe20000000004 */
[----:B------:R-:W-:Y:S01]  /*06a0*/  FSETP.GEU.AND P0, PT, |R3|, 4.1917929649353027344, PT ;  /* 0x4086232b0300780b */ /* 0x000fe20003f0e200 */
[----:B------:R-:W-:Y:S02]  /*06b0*/  BSSY.RECONVERGENT B0, `(.L_x_4) ;  /* 0x000003d000007945 */ /* 0x000fe40003800200 */
[----:B------:R-:W-:-:S08]  /*06c0*/  DFMA R8, R2, R8, 6.75539944105574400000e+15 ;  /* 0x433800000208742b */ /* 0x000fd00000000008 */
[----:B------:R-:W-:-:S08]  /*06d0*/  DADD R10, R8, -6.75539944105574400000e+15 ;  /* 0xc3380000080a7429 */ /* 0x000fd00000000000 */
[----:B------:R-:W-:Y:S01]  /*06e0*/  DFMA R12, R10, -UR6, R2 ;  /* 0x800000060a0c7c2b */ /* 0x000fe20008000002 */
[----:B------:R-:W-:Y:S01]  /*06f0*/  UMOV UR6, 0x3b39803f ;  /* 0x3b39803f00067882 */ /* 0x000fe20000000000 */
[----:B------:R-:W-:-:S06]  /*0700*/  UMOV UR7, 0x3c7abc9e ;  /* 0x3c7abc9e00077882 */ /* 0x000fcc0000000000 */
[----:B------:R-:W-:Y:S01]  /*0710*/  DFMA R10, R10, -UR6, R12 ;  /* 0x800000060a0a7c2b */ /* 0x000fe2000800000c */
[----:B------:R-:W-:Y:S01]  /*0720*/  UMOV UR6, 0x69ce2bdf ;  /* 0x69ce2bdf00067882 */ /* 0x000fe20000000000 */
[----:B------:R-:W-:Y:S01]  /*0730*/  IMAD.MOV.U32 R12, RZ, RZ, -0x35dec16 ;  /* 0xfca213eaff0c7424 */ /* 0x000fe200078e00ff */
[----:B------:R-:W-:Y:S01]  /*0740*/  UMOV UR7, 0x3e5ade15 ;  /* 0x3e5ade1500077882 */ /* 0x000fe20000000000 */
[----:B------:R-:W-:-:S06]  /*0750*/  IMAD.MOV.U32 R13, RZ, RZ, 0x3e928af3 ;  /* 0x3e928af3ff0d7424 */ /* 0x000fcc00078e00ff */
[----:B------:R-:W-:Y:S01]  /*0760*/  DFMA R12, R10, UR6, R12 ;  /* 0x000000060a0c7c2b */ /* 0x000fe2000800000c */
[----:B------:R-:W-:Y:S01]  /*0770*/  UMOV UR6, 0x62401315 ;  /* 0x6240131500067882 */ /* 0x000fe20000000000 */
[----:B------:R-:W-:-:S06]  /*0780*/  UMOV UR7, 0x3ec71dee ;  /* 0x3ec71dee00077882 */ /* 0x000fcc0000000000 */
[----:B------:R-:W-:Y:S01]  /*0790*/  DFMA R12, R10, R12, UR6 ;  /* 0x000000060a0c7e2b */ /* 0x000fe2000800000c */
        /* <DEDUP_REMOVED lines=13> */
[----:B------:R-:W0:Y:S01]  /*0870*/  MUFU.RCP64H R13, R5 ;  /* 0x00000005000d7308 */ /* 0x000e220000001800 */
[----:B------:R-:W-:Y:S01]  /*0880*/  UMOV UR7, 0x3fa55555 ;  /* 0x3fa5555500077882 */ /* 0x000fe20000000000 */
[----:B------:R-:W-:-:S04]  /*0890*/  VIADD R12, R5, 0x300402 ;  /* 0x00300402050c7836 */ /* 0x000fc80000000000 */
[----:B------:R-:W-:Y:S01]  /*08a0*/  DFMA R14, R10, R14, UR6 ;  /* 0x000000060a0e7e2b */ /* 0x000fe2000800000e */
[----:B------:R-:W-:Y:S01]  /*08b0*/  UMOV UR6, 0x55555511 ;  /* 0x5555551100067882 */ /* 0x000fe20000000000 */
[----:B------:R-:W-:Y:S01]  /*08c0*/  UMOV UR7, 0x3fc55555 ;  /* 0x3fc5555500077882 */ /* 0x000fe20000000000 */
[----:B------:R-:W-:-:S05]  /*08d0*/  FSETP.GEU.AND P2, PT, |R12|, 5.8789094863358348022e-39, PT ;  /* 0x004004020c00780b */ /* 0x000fca0003f4e200 */
[----:B------:R-:W-:Y:S01]  /*08e0*/  DFMA R14, R10, R14, UR6 ;  /* 0x000000060a0e7e2b */ /* 0x000fe2000800000e */
[----:B------:R-:W-:Y:S01]  /*08f0*/  UMOV UR6, 0xb ;  /* 0x0000000b00067882 */ /* 0x000fe20000000000 */
[----:B------:R-:W-:Y:S01]  /*0900*/  UMOV UR7, 0x3fe00000 ;  /* 0x3fe0000000077882 */ /* 0x000fe20000000000 */
[----:B0-----:R-:W-:-:S05]  /*0910*/  DFMA R16, -R4, R12, 1 ;  /* 0x3ff000000410742b */ /* 0x001fca000000010c */
[----:B------:R-:W-:-:S03]  /*0920*/  DFMA R14, R10, R14, UR6 ;  /* 0x000000060a0e7e2b */ /* 0x000fc6000800000e */
[----:B------:R-:W-:-:S05]  /*0930*/  DFMA R16, R16, R16, R16 ;  /* 0x000000101010722b */ /* 0x000fca0000000010 */
[----:B------:R-:W-:-:S03]  /*0940*/  DFMA R14, R10, R14, 1 ;  /* 0x3ff000000a0e742b */ /* 0x000fc6000000000e */
[----:B------:R-:W-:-:S05]  /*0950*/  DFMA R16, R12, R16, R12 ;  /* 0x000000100c10722b */ /* 0x000fca000000000c */
[----:B------:R-:W-:-:S03]  /*0960*/  DFMA R14, R10, R14, 1 ;  /* 0x3ff000000a0e742b */ /* 0x000fc6000000000e */
[----:B------:R-:W-:-:S07]  /*0970*/  DFMA R10, -R4, R16, 1 ;  /* 0x3ff00000040a742b */ /* 0x000fce0000000110 */
[----:B------:R-:W-:Y:S01]  /*0980*/  IMAD R13, R8, 0x100000, R15 ;  /* 0x00100000080d7824 */ /* 0x000fe200078e020f */
[----:B------:R-:W-:Y:S01]  /*0990*/  DFMA R10, R16, R10, R16 ;  /* 0x0000000a100a722b */ /* 0x000fe20000000010 */
[----:B------:R-:W-:Y:S01]  /*09a0*/  IMAD.MOV.U32 R12, RZ, RZ, R14 ;  /* 0x000000ffff0c7224 */ /* 0x000fe200078e000e */
[----:B------:R-:W-:Y:S09]  /*09b0*/  @!P0 BRA `(.L_x_5) ;  /* 0x0000000000308947 */ /* 0x000ff20003800000 */
[----:B------:R-:W-:Y:S01]  /*09c0*/  FSETP.GEU.AND P1, PT, |R3|, 4.2275390625, PT ;  /* 0x408748000300780b */ /* 0x000fe20003f2e200 */
[C---:B------:R-:W-:Y:S02]  /*09d0*/  DADD R12, R2.reuse, +INF ;  /* 0x7ff00000020c7429 */ /* 0x040fe40000000000 */
[----:B------:R-:W-:-:S08]  /*09e0*/  DSETP.GEU.AND P0, PT, R2, RZ, PT ;  /* 0x000000ff0200722a */ /* 0x000fd00003f0e000 */
[----:B------:R-:W-:Y:S02]  /*09f0*/  FSEL R12, R12, RZ, P0 ;  /* 0x000000ff0c0c7208 */ /* 0x000fe40000000000 */
[----:B------:R-:W-:Y:S02]  /*0a00*/  @!P1 LEA.HI R9, R8, R8, RZ, 0x1 ;  /* 0x0000000808099211 */ /* 0x000fe400078f08ff */
[----:B------:R-:W-:Y:S02]  /*0a10*/  FSEL R13, R13, RZ, P0 ;  /* 0x000000ff0d0d7208 */ /* 0x000fe40000000000 */
[----:B------:R-:W-:-:S05]  /*0a20*/  @!P1 SHF.R.S32.HI R9, RZ, 0x1, R9 ;  /* 0x00000001ff099819 */ /* 0x000fca0000011409 */
[----:B------:R-:W-:Y:S02]  /*0a30*/  @!P1 IMAD.IADD R2, R8, 0x1, -R9 ;  /* 0x0000000108029824 */ /* 0x000fe400078e0a09 */
[----:B------:R-:W-:-:S03]  /*0a40*/  @!P1 IMAD R15, R9, 0x100000, R15 ;  /* 0x00100000090f9824 */ /* 0x000fc600078e020f */
[----:B------:R-:W-:Y:S02]  /*0a50*/  @!P1 LEA R3, R2, 0x3ff00000, 0x14 ;  /* 0x3ff0000002039811 */ /* 0x000fe400078ea0ff */
[----:B------:R-:W-:-:S06]  /*0a60*/  @!P1 MOV R2, RZ ;  /* 0x000000ff00029202 */ /* 0x000fcc0000000f00 */
[----:B------:R-:W-:-:S11]  /*0a70*/  @!P1 DMUL R12, R14, R2 ;  /* 0x000000020e0c9228 */ /* 0x000fd60000000000 */
.L_x_5:
[----:B------:R-:W-:Y:S05]  /*0a80*/  BSYNC.RECONVERGENT B0 ;  /* 0x0000000000007941 */ /* 0x000fea0003800200 */
.L_x_4:
[----:B------:R-:W-:Y:S01]  /*0a90*/  BSSY.RECONVERGENT B0, `(.L_x_6) ;  /* 0x0000007000007945 */ /* 0x000fe20003800200 */
[----:B------:R-:W-:-:S03]  /*0aa0*/  DADD R6, R12, R6 ;  /* 0x000000000c067229 */ /* 0x000fc60000000006 */
[----:B------:R-:W-:Y:S08]  /*0ab0*/  @P2 BRA `(.L_x_7) ;  /* 0x0000000000102947 */ /* 0x000ff00003800000 */
[----:B------:R-:W-:-:S05]  /*0ac0*/  LOP3.LUT R2, R5, 0x7fffffff, RZ, 0xc0, !PT ;  /* 0x7fffffff05027812 */ /* 0x000fca00078ec0ff */
[----:B------:R-:W-:Y:S01]  /*0ad0*/  VIADD R10, R2, 0xfff00000 ;  /* 0xfff00000020a7836 */ /* 0x000fe20000000000 */
[----:B------:R-:W-:-:S07]  /*0ae0*/  MOV R2, 0xb00 ;  /* 0x00000b0000027802 */ /* 0x000fce0000000f00 */
[----:B------:R-:W-:Y:S05]  /*0af0*/  CALL.REL.NOINC `($__internal_0_$__cuda_sm20_dblrcp_rn_slowpath_v3) ;  /* 0x0000000000187944 */ /* 0x000fea0003c00000 */
.L_x_7:
[----:B------:R-:W-:Y:S05]  /*0b00*/  BSYNC.RECONVERGENT B0 ;  /* 0x0000000000007941 */ /* 0x000fea0003800200 */
.L_x_6:
[----:B------:R-:W0:Y:S01]  /*0b10*/  LDC.64 R2, c[0x0][0x388] ;  /* 0x0000e200ff027b82 */ /* 0x000e220000000a00 */
[----:B------:R-:W-:Y:S01]  /*0b20*/  DADD R6, R6, R10 ;  /* 0x0000000006067229 */ /* 0x000fe2000000000a */
[----:B0-----:R-:W-:-:S06]  /*0b30*/  IMAD.WIDE R2, R0, 0x8, R2 ;  /* 0x0000000800027825 */ /* 0x001fcc00078e0202 */
[----:B------:R-:W-:Y:S01]  /*0b40*/  STG.E.64 desc[UR4][R2.64], R6 ;  /* 0x0000000602007986 */ /* 0x000fe2000c101b04 */
[----:B------:R-:W-:Y:S05]  /*0b50*/  EXIT ;  /* 0x000000000000794d */ /* 0x000fea0003800000 */
        .weak           $__internal_0_$__cuda_sm20_dblrcp_rn_slowpath_v3
        .type           $__internal_0_$__cuda_sm20_dblrcp_rn_slowpath_v3,@function
        .size           $__internal_0_$__cuda_sm20_dblrcp_rn_slowpath_v3,($__internal_1_$__cuda_sm20_div_rn_f64_full - $__internal_0_$__cuda_sm20_dblrcp_rn_slowpath_v3)
$__internal_0_$__cuda_sm20_dblrcp_rn_slowpath_v3:
[----:B------:R-:W-:Y:S01]  /*0b60*/  DSETP.GTU.AND P0, PT, |R4|, +INF , PT ;  /* 0x7ff000000400742a */ /* 0x000fe20003f0c200 */
[----:B------:R-:W-:-:S13]  /*0b70*/  BSSY.RECONVERGENT B1, `(.L_x_8) ;  /* 0x0000023000017945 */ /* 0x000fda0003800200 */
[----:B------:R-:W-:Y:S05]  /*0b80*/  @P0 BRA `(.L_x_9) ;  /* 0x00000000007c0947 */ /* 0x000fea0003800000 */
[----:B------:R-:W-:-:S05]  /*0b90*/  LOP3.LUT R3, R5, 0x7fffffff, RZ, 0xc0, !PT ;  /* 0x7fffffff05037812 */ /* 0x000fca00078ec0ff */
[----:B------:R-:W-:-:S05]  /*0ba0*/  VIADD R8, R3, 0xffffffff ;  /* 0xffffffff03087836 */ /* 0x000fca0000000000 */
[----:B------:R-:W-:-:S13]  /*0bb0*/  ISETP.GE.U32.AND P0, PT, R8, 0x7fefffff, PT ;  /* 0x7fefffff0800780c */ /* 0x000fda0003f06070 */
[----:B------:R-:W-:Y:S01]  /*0bc0*/  @P0 LOP3.LUT R9, R5, 0x7ff00000, RZ, 0x3c, !PT ;  /* 0x7ff0000005090812 */ /* 0x000fe200078e3cff */
[----:B------:R-:W-:Y:S01]  /*0bd0*/  @P0 IMAD.MOV.U32 R8, RZ, RZ, RZ ;  /* 0x000000ffff080224 */ /* 0x000fe200078e00ff */
[----:B------:R-:W-:Y:S06]  /*0be0*/  @P0 BRA `(.L_x_10) ;  /* 0x00000000006c0947 */ /* 0x000fec0003800000 */
[----:B------:R-:W-:-:S13]  /*0bf0*/  ISETP.GE.U32.AND P0, PT, R3, 0x1000001, PT ;  /* 0x010000010300780c */ /* 0x000fda0003f06070 */
[----:B------:R-:W-:Y:S05]  /*0c00*/  @!P0 BRA `(.L_x_11) ;  /* 0x0000000000348947 */ /* 0x000fea0003800000 */
[----:B------:R-:W-:Y:S02]  /*0c10*/  VIADD R9, R5, 0xc0200000 ;  /* 0xc020000005097836 */ /* 0x000fe40000000000 */
[----:B------:R-:W-:Y:S02]  /*0c20*/  IMAD.MOV.U32 R8, RZ, RZ, R4 ;  /* 0x000000ffff087224 */ /* 0x000fe400078e0004 */
[----:B------:R-:W0:Y:S04]  /*0c30*/  MUFU.RCP64H R11, R9 ;  /* 0x00000009000b7308 */ /* 0x000e280000001800 */
[----:B0-----:R-:W-:-:S08]  /*0c40*/  DFMA R12, -R8, R10, 1 ;  /* 0x3ff00000080c742b */ /* 0x001fd0000000010a */
[----:B------:R-:W-:-:S08]  /*0c50*/  DFMA R12, R12, R12, R12 ;  /* 0x0000000c0c0c722b */ /* 0x000fd0000000000c */
[----:B------:R-:W-:-:S08]  /*0c60*/  DFMA R12, R10, R12, R10 ;  /* 0x0000000c0a0c722b */ /* 0x000fd0000000000a */
[----:B------:R-:W-:-:S08]  /*0c70*/  DFMA R10, -R8, R12, 1 ;  /* 0x3ff00000080a742b */ /* 0x000fd0000000010c */
[----:B------:R-:W-:-:S08]  /*0c80*/  DFMA R10, R12, R10, R12 ;  /* 0x0000000a0c0a722b */ /* 0x000fd0000000000c */
[----:B------:R-:W-:-:S08]  /*0c90*/  DMUL R10, R10, 2.2250738585072013831e-308 ;  /* 0x001000000a0a7828 */ /* 0x000fd00000000000 */
[----:B------:R-:W-:-:S08]  /*0ca0*/  DFMA R4, -R4, R10, 1 ;  /* 0x3ff000000404742b */ /* 0x000fd0000000010a */
[----:B------:R-:W-:-:S08]  /*0cb0*/  DFMA R4, R4, R4, R4 ;  /* 0x000000040404722b */ /* 0x000fd00000000004 */
[----:B------:R-:W-:Y:S01]  /*0cc0*/  DFMA R8, R10, R4, R10 ;  /* 0x000000040a08722b */ /* 0x000fe2000000000a */
[----:B------:R-:W-:Y:S10]  /*0cd0*/  BRA `(.L_x_10) ;  /* 0x0000000000307947 */ /* 0x000ff40003800000 */
.L_x_11:
[----:B------:R-:W-:Y:S01]  /*0ce0*/  DMUL R4, R4, 8.11296384146066816958e+31 ;  /* 0x4690000004047828 */ /* 0x000fe20000000000 */
[----:B------:R-:W-:-:S05]  /*0cf0*/  IMAD.MOV.U32 R8, RZ, RZ, R10 ;  /* 0x000000ffff087224 */ /* 0x000fca00078e000a */
[----:B------:R-:W0:Y:S02]  /*0d00*/  MUFU.RCP64H R9, R5 ;  /* 0x0000000500097308 */ /* 0x000e240000001800 */
[----:B0-----:R-:W-:-:S08]  /*0d10*/  DFMA R10, -R4, R8, 1 ;  /* 0x3ff00000040a742b */ /* 0x001fd00000000108 */
[----:B------:R-:W-:-:S08]  /*0d20*/  DFMA R10, R10, R10, R10 ;  /* 0x0000000a0a0a722b */ /* 0x000fd0000000000a */
[----:B------:R-:W-:-:S08]  /*0d30*/  DFMA R10, R8, R10, R8 ;  /* 0x0000000a080a722b */ /* 0x000fd00000000008 */
[----:B------:R-:W-:-:S08]  /*0d40*/  DFMA R8, -R4, R10, 1 ;  /* 0x3ff000000408742b */ /* 0x000fd0000000010a */
[----:B------:R-:W-:-:S08]  /*0d50*/  DFMA R8, R10, R8, R10 ;  /* 0x000000080a08722b */ /* 0x000fd0000000000a */
[----:B------:R-:W-:Y:S01]  /*0d60*/  DMUL R8, R8, 8.11296384146066816958e+31 ;  /* 0x4690000008087828 */ /* 0x000fe20000000000 */
[----:B------:R-:W-:Y:S10]  /*0d70*/  BRA `(.L_x_10) ;  /* 0x0000000000087947 */ /* 0x000ff40003800000 */
.L_x_9:
[----:B------:R-:W-:Y:S01]  /*0d80*/  LOP3.LUT R9, R5, 0x80000, RZ, 0xfc, !PT ;  /* 0x0008000005097812 */ /* 0x000fe200078efcff */
[----:B------:R-:W-:-:S07]  /*0d90*/  IMAD.MOV.U32 R8, RZ, RZ, R4 ;  /* 0x000000ffff087224 */ /* 0x000fce00078e0004 */
.L_x_10:
[----:B------:R-:W-:Y:S05]  /*0da0*/  BSYNC.RECONVERGENT B1 ;  /* 0x0000000000017941 */ /* 0x000fea0003800200 */
.L_x_8:
[----:B------:R-:W-:Y:S01]  /*0db0*/  MOV R3, 0x0 ;  /* 0x0000000000037802 */ /* 0x000fe20000000f00 */
[----:B------:R-:W-:Y:S02]  /*0dc0*/  IMAD.MOV.U32 R10, RZ, RZ, R8 ;  /* 0x000000ffff0a7224 */ /* 0x000fe400078e0008 */
[----:B------:R-:W-:Y:S01]  /*0dd0*/  IMAD.MOV.U32 R11, RZ, RZ, R9 ;  /* 0x000000ffff0b7224 */ /* 0x000fe200078e0009 */
[----:B------:R-:W-:Y:S06]  /*0de0*/  RET.REL.NODEC R2 `(_Z14initCalcKernelPdS_ddi) ;  /* 0xfffffff002847950 */ /* 0x000fec0003c3ffff */
        .weak           $__internal_1_$__cuda_sm20_div_rn_f64_full
        .type           $__internal_1_$__cuda_sm20_div_rn_f64_full,@function
        .size           $__internal_1_$__cuda_sm20_div_rn_f64_full,(.L_x_18 - $__internal_1_$__cuda_sm20_div_rn_f64_full)
$__internal_1_$__cuda_sm20_div_rn_f64_full:
[----:B------:R-:W-:Y:S01]  /*0df0*/  IMAD.MOV.U32 R3, RZ, RZ, -0x400c0000 ;  /* 0xbff40000ff037424 */ /* 0x000fe200078e00ff */
[C---:B------:R-:W-:Y:S01]  /*0e00*/  FSETP.GEU.AND P1, PT, |R13|.reuse, 1.469367938527859385e-39, PT ;  /* 0x001000000d00780b */ /* 0x040fe20003f2e200 */
[----:B------:R-:W-:Y:S01]  /*0e10*/  IMAD.MOV.U32 R2, RZ, RZ, 0x0 ;  /* 0x00000000ff027424 */ /* 0x000fe200078e00ff */
[----:B------:R-:W-:Y:S01]  /*0e20*/  LOP3.LUT R11, R13, 0x7ff00000, RZ, 0xc0, !PT ;  /* 0x7ff000000d0b7812 */ /* 0x000fe200078ec0ff */
[----:B------:R-:W0:Y:S01]  /*0e30*/  MUFU.RCP64H R9, R3 ;  /* 0x0000000300097308 */ /* 0x000e220000001800 */
[----:B------:R-:W-:Y:S01]  /*0e40*/  IMAD.MOV.U32 R8, RZ, RZ, 0x1 ;  /* 0x00000001ff087424 */ /* 0x000fe200078e00ff */
[----:B------:R-:W-:Y:S01]  /*0e50*/  BSSY.RECONVERGENT B1, `(.L_x_12) ;  /* 0x0000045000017945 */ /* 0x000fe20003800200 */
[----:B------:R-:W-:Y:S01]  /*0e60*/  IMAD.MOV.U32 R17, RZ, RZ, 0x1ca00000 ;  /* 0x1ca00000ff117424 */ /* 0x000fe200078e00ff */
[----:B------:R-:W-:Y:S01]  /*0e70*/  ISETP.GE.U32.AND P0, PT, R11, 0x40200000, PT ;  /* 0x402000000b00780c */ /* 0x000fe20003f06070 */
[----:B------:R-:W-:Y:S02]  /*0e80*/  IMAD.MOV.U32 R22, RZ, RZ, R11 ;  /* 0x000000ffff167224 */ /* 0x000fe400078e000b */
[----:B------:R-:W-:Y:S01]  /*0e90*/  IMAD.MOV.U32 R23, RZ, RZ, 0x40200000 ;  /* 0x40200000ff177424 */ /* 0x000fe200078e00ff */
[----:B------:R-:W-:-:S04]  /*0ea0*/  SEL R17, R17, 0x63400000, !P0 ;  /* 0x6340000011117807 */ /* 0x000fc80004000000 */
[----:B------:R-:W-:Y:S01]  /*0eb0*/  IADD3 R24, PT, PT, R23, -0x1, RZ ;  /* 0xffffffff17187810 */ /* 0x000fe20007ffe0ff */
[----:B0-----:R-:W-:-:S08]  /*0ec0*/  DFMA R14, R8, -R2, 1 ;  /* 0x3ff00000080e742b */ /* 0x001fd00000000802 */
[----:B------:R-:W-:-:S08]  /*0ed0*/  DFMA R14, R14, R14, R14 ;  /* 0x0000000e0e0e722b */ /* 0x000fd0000000000e */
[----:B------:R-:W-:Y:S01]  /*0ee0*/  DFMA R18, R8, R14, R8 ;  /* 0x0000000e0812722b */ /* 0x000fe20000000008 */
[C-C-:B------:R-:W-:Y:S01]  /*0ef0*/  @!P1 LOP3.LUT R14, R17.reuse, 0x80000000, R13.reuse, 0xf8, !PT ;  /* 0x80000000110e9812 */ /* 0x140fe200078ef80d */
[----:B------:R-:W-:Y:S01]  /*0f00*/  IMAD.MOV.U32 R8, RZ, RZ, R12 ;  /* 0x000000ffff087224 */ /* 0x000fe200078e000c */
[----:B------:R-:W-:Y:S02]  /*0f10*/  LOP3.LUT R9, R17, 0x800fffff, R13, 0xf8, !PT ;  /* 0x800fffff11097812 */ /* 0x000fe400078ef80d */
[----:B------:R-:W-:Y:S01]  /*0f20*/  @!P1 LOP3.LUT R15, R14, 0x100000, RZ, 0xfc, !PT ;  /* 0x001000000e0f9812 */ /* 0x000fe200078efcff */
[----:B------:R-:W-:Y:S02]  /*0f30*/  @!P1 IMAD.MOV.U32 R14, RZ, RZ, RZ ;  /* 0x000000ffff0e9224 */ /* 0x000fe400078e00ff */
[----:B------:R-:W-:-:S04]  /*0f40*/  DFMA R20, R18, -R2, 1 ;  /* 0x3ff000001214742b */ /* 0x000fc80000000802 */
[----:B------:R-:W-:-:S04]  /*0f50*/  @!P1 DFMA R8, R8, 2, -R14 ;  /* 0x400000000808982b */ /* 0x000fc8000000080e */
[----:B------:R-:W-:-:S06]  /*0f60*/  DFMA R14, R18, R20, R18 ;  /* 0x00000014120e722b */ /* 0x000fcc0000000012 */
[----:B------:R-:W-:Y:S02]  /*0f70*/  @!P1 LOP3.LUT R22, R9, 0x7ff00000, RZ, 0xc0, !PT ;  /* 0x7ff0000009169812 */ /* 0x000fe400078ec0ff */
[----:B------:R-:W-:-:S03]  /*0f80*/  DMUL R18, R14, R8 ;  /* 0x000000080e127228 */ /* 0x000fc60000000000 */
[----:B------:R-:W-:-:S05]  /*0f90*/  VIADD R16, R22, 0xffffffff ;  /* 0xffffffff16107836 */ /* 0x000fca0000000000 */
[----:B------:R-:W-:Y:S01]  /*0fa0*/  DFMA R20, R18, -R2, R8 ;  /* 0x800000021214722b */ /* 0x000fe20000000008 */
[----:B------:R-:W-:-:S04]  /*0fb0*/  ISETP.GT.U32.AND P0, PT, R16, 0x7feffffe, PT ;  /* 0x7feffffe1000780c */ /* 0x000fc80003f04070 */
[----:B------:R-:W-:-:S03]  /*0fc0*/  ISETP.GT.U32.OR P0, PT, R24, 0x7feffffe, P0 ;  /* 0x7feffffe1800780c */ /* 0x000fc60000704470 */
[----:B------:R-:W-:-:S10]  /*0fd0*/  DFMA R14, R14, R20, R18 ;  /* 0x000000140e0e722b */ /* 0x000fd40000000012 */
[----:B------:R-:W-:Y:S05]  /*0fe0*/  @P0 BRA `(.L_x_13) ;  /* 0x0000000000680947 */ /* 0x000fea0003800000 */
[----:B------:R-:W-:-:S05]  /*0ff0*/  IMAD.MOV.U32 R12, RZ, RZ, 0x40200000 ;  /* 0x40200000ff0c7424 */ /* 0x000fca00078e00ff */
[----:B------:R-:W-:-:S04]  /*1000*/  VIADDMNMX R11, R11, -R12, 0xb9600000, !PT ;  /* 0xb96000000b0b7446 */ /* 0x000fc8000780090c */
[----:B------:R-:W-:-:S05]  /*1010*/  VIMNMX R12, PT, PT, R11, 0x46a00000, PT ;  /* 0x46a000000b0c7848 */ /* 0x000fca0003fe0100 */
[----:B------:R-:W-:Y:S02]  /*1020*/  IMAD.IADD R11, R12, 0x1, -R17 ;  /* 0x000000010c0b7824 */ /* 0x000fe400078e0a11 */
[----:B------:R-:W-:Y:S02]  /*1030*/  IMAD.MOV.U32 R12, RZ, RZ, RZ ;  /* 0x000000ffff0c7224 */ /* 0x000fe400078e00ff */
[----:B------:R-:W-:-:S06]  /*1040*/  VIADD R13, R11, 0x7fe00000 ;  /* 0x7fe000000b0d7836 */ /* 0x000fcc0000000000 */
[----:B------:R-:W-:-:S10]  /*1050*/  DMUL R16, R14, R12 ;  /* 0x0000000c0e107228 */ /* 0x000fd40000000000 */
[----:B------:R-:W-:-:S13]  /*1060*/  FSETP.GTU.AND P0, PT, |R17|, 1.469367938527859385e-39, PT ;  /* 0x001000001100780b */ /* 0x000fda0003f0c200 */
[----:B------:R-:W-:Y:S05]  /*1070*/  @P0 BRA `(.L_x_14) ;  /* 0x0000000000880947 */ /* 0x000fea0003800000 */
[----:B------:R-:W-:Y:S01]  /*1080*/  DFMA R2, R14, -R2, R8 ;  /* 0x800000020e02722b */ /* 0x000fe20000000008 */
[----:B------:R-:W-:-:S09]  /*1090*/  IMAD.MOV.U32 R12, RZ, RZ, RZ ;  /* 0x000000ffff0c7224 */ /* 0x000fd200078e00ff */
[C---:B------:R-:W-:Y:S02]  /*10a0*/  FSETP.NEU.AND P0, PT, R3.reuse, RZ, PT ;  /* 0x000000ff0300720b */ /* 0x040fe40003f0d000 */
[----:B------:R-:W-:-:S04]  /*10b0*/  LOP3.LUT R2, R3, 0xc0240000, RZ, 0x3c, !PT ;  /* 0xc024000003027812 */ /* 0x000fc800078e3cff */
[----:B------:R-:W-:-:S04]  /*10c0*/  LOP3.LUT R9, R2, 0x80000000, RZ, 0xc0, !PT ;  /* 0x8000000002097812 */ /* 0x000fc800078ec0ff */
[----:B------:R-:W-:-:S03]  /*10d0*/  LOP3.LUT R13, R9, R13, RZ, 0xfc, !PT ;  /* 0x0000000d090d7212 */ /* 0x000fc600078efcff */
[----:B------:R-:W-:Y:S05]  /*10e0*/  @!P0 BRA `(.L_x_14) ;  /* 0x00000000006c8947 */ /* 0x000fea0003800000 */
[----:B------:R-:W-:Y:S01]  /*10f0*/  IMAD.MOV R3, RZ, RZ, -R11 ;  /* 0x000000ffff037224 */ /* 0x000fe200078e0a0b */
[----:B------:R-:W-:Y:S01]  /*1100*/  DMUL.RP R12, R14, R12 ;  /* 0x0000000c0e0c7228 */ /* 0x000fe20000008000 */
[----:B------:R-:W-:Y:S01]  /*1110*/  IMAD.MOV.U32 R2, RZ, RZ, RZ ;  /* 0x000000ffff027224 */ /* 0x000fe200078e00ff */
[----:B------:R-:W-:-:S05]  /*1120*/  IADD3 R11, PT, PT, -R11, -0x43300000, RZ ;  /* 0xbcd000000b0b7810 */ /* 0x000fca0007ffe1ff */
[----:B------:R-:W-:-:S03]  /*1130*/  DFMA R2, R16, -R2, R14 ;  /* 0x800000021002722b */ /* 0x000fc6000000000e */
[----:B------:R-:W-:-:S07]  /*1140*/  LOP3.LUT R9, R13, R9, RZ, 0x3c, !PT ;  /* 0x000000090d097212 */ /* 0x000fce00078e3cff */
[----:B------:R-:W-:-:S04]  /*1150*/  FSETP.NEU.AND P0, PT, |R3|, R11, PT ;  /* 0x0000000b0300720b */ /* 0x000fc80003f0d200 */
[----:B------:R-:W-:Y:S02]  /*1160*/  FSEL R16, R12, R16, !P0 ;  /* 0x000000100c107208 */ /* 0x000fe40004000000 */
[----:B------:R-:W-:Y:S01]  /*1170*/  FSEL R17, R9, R17, !P0 ;  /* 0x0000001109117208 */ /* 0x000fe20004000000 */
[----:B------:R-:W-:Y:S06]  /*1180*/  BRA `(.L_x_14) ;  /* 0x0000000000447947 */ /* 0x000fec0003800000 */
.L_x_13:
[----:B------:R-:W-:-:S14]  /*1190*/  DSETP.NAN.AND P0, PT, R12, R12, PT ;  /* 0x0000000c0c00722a */ /* 0x000fdc0003f08000 */
[----:B------:R-:W-:Y:S05]  /*11a0*/  @P0 BRA `(.L_x_15) ;  /* 0x0000000000340947 */ /* 0x000fea0003800000 */
[----:B------:R-:W-:Y:S01]  /*11b0*/  ISETP.NE.AND P0, PT, R22, R23, PT ;  /* 0x000000171600720c */ /* 0x000fe20003f05270 */
[----:B------:R-:W-:Y:S01]  /*11c0*/  IMAD.MOV.U32 R16, RZ, RZ, 0x0 ;  /* 0x00000000ff107424 */ /* 0x000fe200078e00ff */
[----:B------:R-:W-:-:S11]  /*11d0*/  MOV R17, 0xfff80000 ;  /* 0xfff8000000117802 */ /* 0x000fd60000000f00 */
[----:B------:R-:W-:Y:S05]  /*11e0*/  @!P0 BRA `(.L_x_14) ;  /* 0x00000000002c8947 */ /* 0x000fea0003800000 */
[----:B------:R-:W-:Y:S02]  /*11f0*/  ISETP.NE.AND P0, PT, R22, 0x7ff00000, PT ;  /* 0x7ff000001600780c */ /* 0x000fe40003f05270 */
[----:B------:R-:W-:Y:S02]  /*1200*/  LOP3.LUT R12, R13, 0xc0240000, RZ, 0x3c, !PT ;  /* 0xc02400000d0c7812 */ /* 0x000fe400078e3cff */
[----:B------:R-:W-:Y:S02]  /*1210*/  ISETP.EQ.OR P0, PT, R23, RZ, !P0 ;  /* 0x000000ff1700720c */ /* 0x000fe40004702670 */
[----:B------:R-:W-:-:S11]  /*1220*/  LOP3.LUT R17, R12, 0x80000000, RZ, 0xc0, !PT ;  /* 0x800000000c117812 */ /* 0x000fd600078ec0ff */
[----:B------:R-:W-:Y:S01]  /*1230*/  @P0 LOP3.LUT R2, R17, 0x7ff00000, RZ, 0xfc, !PT ;  /* 0x7ff0000011020812 */ /* 0x000fe200078efcff */
[----:B------:R-:W-:Y:S02]  /*1240*/  @!P0 IMAD.MOV.U32 R16, RZ, RZ, RZ ;  /* 0x000000ffff108224 */ /* 0x000fe400078e00ff */
[----:B------:R-:W-:Y:S02]  /*1250*/  @P0 IMAD.MOV.U32 R16, RZ, RZ, RZ ;  /* 0x000000ffff100224 */ /* 0x000fe400078e00ff */
[----:B------:R-:W-:Y:S01]  /*1260*/  @P0 IMAD.MOV.U32 R17, RZ, RZ, R2 ;  /* 0x000000ffff110224 */ /* 0x000fe200078e0002 */
[----:B------:R-:W-:Y:S06]  /*1270*/  BRA `(.L_x_14) ;  /* 0x0000000000087947 */ /* 0x000fec0003800000 */
.L_x_15:
[----:B------:R-:W-:Y:S01]  /*1280*/  LOP3.LUT R17, R13, 0x80000, RZ, 0xfc, !PT ;  /* 0x000800000d117812 */ /* 0x000fe200078efcff */
[----:B------:R-:W-:-:S07]  /*1290*/  IMAD.MOV.U32 R16, RZ, RZ, R12 ;  /* 0x000000ffff107224 */ /* 0x000fce00078e000c */
.L_x_14:
[----:B------:R-:W-:Y:S05]  /*12a0*/  BSYNC.RECONVERGENT B1 ;  /* 0x0000000000017941 */ /* 0x000fea0003800200 */
.L_x_12:
[----:B------:R-:W-:Y:S02]  /*12b0*/  IMAD.MOV.U32 R11, RZ, RZ, 0x0 ;  /* 0x00000000ff0b7424 */ /* 0x000fe400078e00ff */
[----:B------:R-:W-:Y:S02]  /*12c0*/  IMAD.MOV.U32 R2, RZ, RZ, R16 ;  /* 0x000000ffff027224 */ /* 0x000fe400078e0010 */
[----:B------:R-:W-:Y:S01]  /*12d0*/  IMAD.MOV.U32 R3, RZ, RZ, R17 ;  /* 0x000000ffff037224 */ /* 0x000fe200078e0011 */
[----:B------:R-:W-:Y:S06]  /*12e0*/  RET.REL.NODEC R10 `(_Z14initCalcKernelPdS_ddi) ;  /* 0xffffffec0a447950 */ /* 0x000fec0003c3ffff */
.L_x_16:
[----:B------:R-:W-:-:S00]  /*12f0*/  BRA `(.L_x_16) ;  /* 0xfffffffc00fc7947 */ /* 0x000fc0000383ffff */
[----:B------:R-:W-:-:S00]  /*1300*/  NOP ;  /* 0x0000000000007918 */ /* 0x000fc00000000000 */
[----:B------:R-:W-:-:S00]  /*1310*/  NOP ;  /* 0x0000000000007918 */ /* 0x000fc00000000000 */
[----:B------:R-:W-:-:S00]  /*1320*/  NOP ;  /* 0x0000000000007918 */ /* 0x000fc00000000000 */
[----:B------:R-:W-:-:S00]  /*1330*/  NOP ;  /* 0x0000000000007918 */ /* 0x000fc00000000000 */
[----:B------:R-:W-:-:S00]  /*1340*/  NOP ;  /* 0x0000000000007918 */ /* 0x000fc00000000000 */
[----:B------:R-:W-:-:S00]  /*1350*/  NOP ;  /* 0x0000000000007918 */ /* 0x000fc00000000000 */
[----:B------:R-:W-:-:S00]  /*1360*/  NOP ;  /* 0x0000000000007918 */ /* 0x000fc00000000000 */
[----:B------:R-:W-:-:S00]  /*1370*/  NOP ;  /* 0x0000000000007918 */ /* 0x000fc00000000000 */
.L_x_18:


//--------------------- .nv.shared.reserved.0     --------------------------
	.section	.nv.shared.reserved.0,"aw",@nobits
	.weak		__nv_reservedSMEM_offset_0_alias
	.size		__nv_reservedSMEM_offset_0_alias, 0, 64
	.other		__nv_reservedSMEM_offset_0_alias,@"STO_CUDA_RESERVED_SHARED STV_DEFAULT"
__nv_reservedSMEM_offset_0_alias:
	.zero		0
	.zero		64


//--------------------- .nv.constant0._Z14initCalcKernelPdS_ddi --------------------------
	.section	.nv.constant0._Z14initCalcKernelPdS_ddi,"a",@progbits
	.sectionflags	@""
	.align	4
.nv.constant0._Z14initCalcKernelPdS_ddi:
	.zero		932


//--------------------- SYMBOLS --------------------------

	.type		.nv.reservedSmem.offset0,@object
	.size		.nv.reservedSmem.offset0,0x4
